//
// Generated by NVIDIA NVVM Compiler
//
// Compiler Build ID: CL-36424714
// Cuda compilation tools, release 13.0, V13.0.88
// Based on NVVM 20.0.0
//

.version 9.0
.target sm_100
.address_size 64

	// .globl	_Z6evolveP6float4S0_ifS0_
// _ZZ6evolveP6float4S0_ifS0_E8shared_q has been demoted

.visible .entry _Z6evolveP6float4S0_ifS0_(
	.param .u64 .ptr .align 1 _Z6evolveP6float4S0_ifS0__param_0,
	.param .u64 .ptr .align 1 _Z6evolveP6float4S0_ifS0__param_1,
	.param .u32 _Z6evolveP6float4S0_ifS0__param_2,
	.param .f32 _Z6evolveP6float4S0_ifS0__param_3,
	.param .u64 .ptr .align 1 _Z6evolveP6float4S0_ifS0__param_4
)
{
	.reg .pred 	%p<33>;
	.reg .b32 	%r<21>;
	.reg .b32 	%f<174>;
	.reg .b64 	%rd<14>;
	// demoted variable
	.shared .align 16 .b8 _ZZ6evolveP6float4S0_ifS0_E8shared_q[2048];
	ld.param.u64 	%rd5, [_Z6evolveP6float4S0_ifS0__param_0];
	ld.param.u64 	%rd6, [_Z6evolveP6float4S0_ifS0__param_1];
	ld.param.u32 	%r9, [_Z6evolveP6float4S0_ifS0__param_2];
	ld.param.f32 	%f44, [_Z6evolveP6float4S0_ifS0__param_3];
	ld.param.u64 	%rd4, [_Z6evolveP6float4S0_ifS0__param_4];
	cvta.to.global.u64 	%rd7, %rd6;
	cvta.to.global.u64 	%rd1, %rd5;
	mov.u32 	%r10, %ctaid.x;
	mov.u32 	%r11, %ntid.x;
	mov.u32 	%r1, %tid.x;
	mad.lo.s32 	%r2, %r10, %r11, %r1;
	mul.wide.s32 	%rd8, %r2, 16;
	add.s64 	%rd2, %rd1, %rd8;
	ld.global.v4.f32 	{%f1, %f5, %f6, %f4}, [%rd2];
	add.s64 	%rd3, %rd7, %rd8;
	ld.global.v4.f32 	{%f7, %f8, %f9, %f10}, [%rd3];
	setp.lt.s32 	%p2, %r9, 1;
	mov.f32 	%f167, 0f00000000;
	mov.f32 	%f165, %f167;
	mov.f32 	%f166, %f167;
	mov.f32 	%f162, %f167;
	mov.f32 	%f163, %f167;
	mov.f32 	%f164, %f167;
	@%p2 bra 	$L__BB0_11;
	mov.f32 	%f164, 0f00000000;
	mov.b32 	%r18, 0;
	shl.b32 	%r16, %r1, 4;
	mov.u32 	%r13, _ZZ6evolveP6float4S0_ifS0_E8shared_q;
	add.s32 	%r17, %r13, %r16;
	mov.f32 	%f163, %f164;
	mov.f32 	%f162, %f164;
	mov.f32 	%f166, %f164;
	mov.f32 	%f165, %f164;
	mov.f32 	%f167, %f164;
$L__BB0_2:
	add.s32 	%r15, %r18, %r1;
	mul.wide.u32 	%rd9, %r15, 16;
	add.s64 	%rd10, %rd1, %rd9;
	ld.global.v4.f32 	{%f47, %f48, %f49, %f50}, [%rd10];
	st.shared.v4.f32 	[%r17], {%f47, %f48, %f49, %f50};
	bar.sync 	0;
	mov.b32 	%r20, 0;
	mov.u32 	%r19, %r13;
$L__BB0_3:
	.pragma "used_bytes_mask 4095";
	ld.shared.v4.f32 	{%f51, %f52, %f53, %f54}, [%r19];
	sub.f32 	%f23, %f1, %f51;
	sub.f32 	%f55, %f5, %f52;
	sub.f32 	%f56, %f6, %f53;
	setp.eq.f32 	%p3, %f23, 0f00000000;
	setp.eq.f32 	%p4, %f55, 0f00000000;
	and.pred  	%p5, %p3, %p4;
	setp.eq.f32 	%p6, %f56, 0f00000000;
	and.pred  	%p1, %p5, %p6;
	@%p1 bra 	$L__BB0_5;
	setp.gt.f32 	%p7, %f23, 0f41000000;
	add.f32 	%f57, %f23, 0fC1800000;
	selp.f32 	%f58, %f57, %f23, %p7;
	setp.gtu.f32 	%p8, %f58, 0fC1000000;
	add.f32 	%f59, %f58, 0f41800000;
	selp.f32 	%f60, %f58, %f59, %p8;
	setp.gt.f32 	%p9, %f55, 0f41000000;
	add.f32 	%f61, %f55, 0fC1800000;
	selp.f32 	%f62, %f61, %f55, %p9;
	setp.gtu.f32 	%p10, %f62, 0fC1000000;
	add.f32 	%f63, %f62, 0f41800000;
	selp.f32 	%f64, %f62, %f63, %p10;
	setp.gt.f32 	%p11, %f56, 0f41000000;
	add.f32 	%f65, %f56, 0fC1800000;
	selp.f32 	%f66, %f65, %f56, %p11;
	setp.gtu.f32 	%p12, %f66, 0fC1000000;
	add.f32 	%f67, %f66, 0f41800000;
	selp.f32 	%f68, %f66, %f67, %p12;
	mul.f32 	%f69, %f64, %f64;
	fma.rn.f32 	%f70, %f60, %f60, %f69;
	fma.rn.f32 	%f71, %f68, %f68, %f70;
	mul.f32 	%f72, %f71, %f71;
	mul.f32 	%f73, %f71, %f72;
	mul.f32 	%f74, %f72, %f72;
	rcp.rn.f32 	%f75, %f73;
	add.f32 	%f76, %f75, 0fBF000000;
	mul.f32 	%f77, %f76, 0f41400000;
	div.rn.f32 	%f78, %f77, %f74;
	fma.rn.f32 	%f164, %f60, %f78, %f164;
	fma.rn.f32 	%f163, %f64, %f78, %f163;
	fma.rn.f32 	%f162, %f68, %f78, %f162;
$L__BB0_5:
	@%p1 bra 	$L__BB0_7;
	setp.gt.f32 	%p13, %f23, 0f41000000;
	add.f32 	%f79, %f23, 0fC1800000;
	selp.f32 	%f80, %f79, %f23, %p13;
	setp.gtu.f32 	%p14, %f80, 0fC1000000;
	add.f32 	%f81, %f80, 0f41800000;
	selp.f32 	%f82, %f80, %f81, %p14;
	setp.gt.f32 	%p15, %f55, 0f41000000;
	add.f32 	%f83, %f55, 0fC1800000;
	selp.f32 	%f84, %f83, %f55, %p15;
	setp.gtu.f32 	%p16, %f84, 0fC1000000;
	add.f32 	%f85, %f84, 0f41800000;
	selp.f32 	%f86, %f84, %f85, %p16;
	setp.gt.f32 	%p17, %f56, 0f41000000;
	add.f32 	%f87, %f56, 0fC1800000;
	selp.f32 	%f88, %f87, %f56, %p17;
	setp.gtu.f32 	%p18, %f88, 0fC1000000;
	add.f32 	%f89, %f88, 0f41800000;
	selp.f32 	%f90, %f88, %f89, %p18;
	mul.f32 	%f91, %f86, %f86;
	fma.rn.f32 	%f92, %f82, %f82, %f91;
	fma.rn.f32 	%f93, %f90, %f90, %f92;
	mul.f32 	%f94, %f93, %f93;
	mul.f32 	%f95, %f93, %f94;
	rcp.rn.f32 	%f96, %f95;
	add.f32 	%f97, %f96, 0fBF800000;
	div.rn.f32 	%f98, %f97, %f95;
	fma.rn.f32 	%f166, %f98, 0f3F000000, %f166;
	fma.rn.f32 	%f165, %f98, 0f3F000000, %f165;
$L__BB0_7:
	@%p1 bra 	$L__BB0_9;
	setp.gt.f32 	%p19, %f23, 0f41000000;
	add.f32 	%f99, %f23, 0fC1800000;
	selp.f32 	%f100, %f99, %f23, %p19;
	setp.gtu.f32 	%p20, %f100, 0fC1000000;
	add.f32 	%f101, %f100, 0f41800000;
	selp.f32 	%f102, %f100, %f101, %p20;
	setp.gt.f32 	%p21, %f55, 0f41000000;
	add.f32 	%f103, %f55, 0fC1800000;
	selp.f32 	%f104, %f103, %f55, %p21;
	setp.gtu.f32 	%p22, %f104, 0fC1000000;
	add.f32 	%f105, %f104, 0f41800000;
	selp.f32 	%f106, %f104, %f105, %p22;
	setp.gt.f32 	%p23, %f56, 0f41000000;
	add.f32 	%f107, %f56, 0fC1800000;
	selp.f32 	%f108, %f107, %f56, %p23;
	setp.gtu.f32 	%p24, %f108, 0fC1000000;
	add.f32 	%f109, %f108, 0f41800000;
	selp.f32 	%f110, %f108, %f109, %p24;
	mul.f32 	%f111, %f106, %f106;
	fma.rn.f32 	%f112, %f102, %f102, %f111;
	fma.rn.f32 	%f113, %f110, %f110, %f112;
	mul.f32 	%f114, %f113, %f113;
	mul.f32 	%f115, %f113, %f114;
	mul.f32 	%f116, %f114, %f114;
	rcp.rn.f32 	%f117, %f115;
	add.f32 	%f118, %f117, 0fBF000000;
	mul.f32 	%f119, %f118, 0f41400000;
	div.rn.f32 	%f120, %f119, %f116;
	mul.f32 	%f121, %f102, %f120;
	mul.f32 	%f122, %f106, %f120;
	mul.f32 	%f123, %f110, %f120;
	mul.f32 	%f124, %f106, %f122;
	fma.rn.f32 	%f125, %f102, %f121, %f124;
	fma.rn.f32 	%f126, %f110, %f123, %f125;
	add.f32 	%f167, %f167, %f126;
$L__BB0_9:
	add.s32 	%r20, %r20, 1;
	add.s32 	%r19, %r19, 16;
	setp.ne.s32 	%p25, %r20, 128;
	@%p25 bra 	$L__BB0_3;
	bar.sync 	0;
	add.s32 	%r18, %r18, 128;
	setp.lt.s32 	%p26, %r18, %r9;
	@%p26 bra 	$L__BB0_2;
$L__BB0_11:
	mul.f32 	%f127, %f8, %f8;
	fma.rn.f32 	%f128, %f7, %f7, %f127;
	fma.rn.f32 	%f129, %f9, %f9, %f128;
	fma.rn.f32 	%f130, %f129, 0f3F000000, %f165;
	fma.rn.f32 	%f131, %f44, %f164, %f7;
	fma.rn.f32 	%f132, %f44, %f163, %f8;
	fma.rn.f32 	%f133, %f44, %f162, %f9;
	bar.sync 	0;
	fma.rn.f32 	%f134, %f44, %f131, %f1;
	fma.rn.f32 	%f135, %f44, %f132, %f5;
	fma.rn.f32 	%f136, %f44, %f133, %f6;
	setp.gt.f32 	%p27, %f134, 0f41000000;
	add.f32 	%f137, %f134, 0fC1800000;
	selp.f32 	%f138, %f137, %f134, %p27;
	setp.lt.f32 	%p28, %f138, 0fC1000000;
	add.f32 	%f139, %f138, 0f41800000;
	selp.f32 	%f140, %f139, %f138, %p28;
	setp.gt.f32 	%p29, %f135, 0f41000000;
	add.f32 	%f141, %f135, 0fC1800000;
	selp.f32 	%f142, %f141, %f135, %p29;
	setp.lt.f32 	%p30, %f142, 0fC1000000;
	add.f32 	%f143, %f142, 0f41800000;
	selp.f32 	%f144, %f143, %f142, %p30;
	setp.gt.f32 	%p31, %f136, 0f41000000;
	add.f32 	%f145, %f136, 0fC1800000;
	selp.f32 	%f146, %f145, %f136, %p31;
	setp.lt.f32 	%p32, %f146, 0fC1000000;
	add.f32 	%f147, %f146, 0f41800000;
	selp.f32 	%f148, %f147, %f146, %p32;
	fma.rn.f32 	%f149, %f129, 0f3F000000, 0f00000000;
	cvta.to.global.u64 	%rd11, %rd4;
	bar.sync 	0;
	st.global.v4.f32 	[%rd2], {%f140, %f144, %f148, %f4};
	st.global.v4.f32 	[%rd3], {%f131, %f132, %f133, %f10};
	mul.wide.s32 	%rd12, %r2, 16;
	add.s64 	%rd13, %rd11, %rd12;
	st.global.v4.f32 	[%rd13], {%f166, %f149, %f130, %f167};
	ret;

}


// ===== COMPILED SASS (sm_100) =====

	.target	sm_100

	.elftype	@"ET_EXEC"


//--------------------- .note.nv.tkinfo           --------------------------
	.section	.note.nv.tkinfo,"",@"SHT_NOTE"
	.sectionflags	@"SHF_NOTE_NV_TKINFO"
	.tkinfo
        /*0018*/ 	.word	0x00000002
        /*0030*/ 	.string	""
        /*0030*/ 	.string	"ptxas"
        /*0030*/ 	.string	"Cuda compilation tools, release 13.0, V13.0.88"
        /*0030*/ 	.string	"Build cuda_13.0.r13.0/compiler.36424714_0"
        /*0030*/ 	.string	"-arch sm_100 -m 64 "



//--------------------- .note.nv.cuinfo           --------------------------
	.section	.note.nv.cuinfo,"",@"SHT_NOTE"
	.sectionflags	@"SHF_NOTE_NV_CUINFO"
        /*0018*/ 	.short	0x0002
        /*001a*/ 	.short	0x0064
        /*001c*/ 	.short	0x0082
	.zero		2


//--------------------- .nv.info                  --------------------------
	.section	.nv.info,"",@"SHT_CUDA_INFO"
	.align	4


	//----- nvinfo : EIATTR_REGCOUNT
	.align		4
        /*0000*/ 	.byte	0x04, 0x2f
        /*0002*/ 	.short	(.L_1 - .L_0)
	.align		4
.L_0:
        /*0004*/ 	.word	index@(_Z6evolveP6float4S0_ifS0_)
        /*0008*/ 	.word	0x00000027


	//----- nvinfo : EIATTR_FRAME_SIZE
	.align		4
.L_1:
        /*000c*/ 	.byte	0x04, 0x11
        /*000e*/ 	.short	(.L_3 - .L_2)
	.align		4
.L_2:
        /*0010*/ 	.word	index@($__internal_1_$__cuda_sm3x_div_rn_noftz_f32_slowpath)
        /*0014*/ 	.word	0x00000000


	//----- nvinfo : EIATTR_FRAME_SIZE
	.align		4
.L_3:
        /*0018*/ 	.byte	0x04, 0x11
        /*001a*/ 	.short	(.L_5 - .L_4)
	.align		4
.L_4:
        /*001c*/ 	.word	index@($__internal_0_$__cuda_sm20_rcp_rn_f32_slowpath)
        /*0020*/ 	.word	0x00000000


	//----- nvinfo : EIATTR_FRAME_SIZE
	.align		4
.L_5:
        /*0024*/ 	.byte	0x04, 0x11
        /*0026*/ 	.short	(.L_7 - .L_6)
	.align		4
.L_6:
        /*0028*/ 	.word	index@(_Z6evolveP6float4S0_ifS0_)
        /*002c*/ 	.word	0x00000000


	//----- nvinfo : EIATTR_MIN_STACK_SIZE
	.align		4
.L_7:
        /*0030*/ 	.byte	0x04, 0x12
        /*0032*/ 	.short	(.L_9 - .L_8)
	.align		4
.L_8:
        /*0034*/ 	.word	index@(_Z6evolveP6float4S0_ifS0_)
        /*0038*/ 	.word	0x00000000
.L_9:


//--------------------- .nv.compat                --------------------------
	.section	.nv.compat,"",@"SHT_CUDA_COMPAT_INFO"
	.align	4
        /*0000*/ 	.byte	0x02, 0x09, 0x00, 0x00, 0x02, 0x02, 0x01, 0x00, 0x02, 0x05, 0x05, 0x00, 0x03, 0x07, 0x01, 0x01
        /*0010*/ 	.byte	0x02, 0x03, 0x00, 0x00, 0x02, 0x06, 0x01, 0x00, 0x04, 0x0b, 0x08, 0x00, 0x01, 0x00, 0x00, 0x00
        /*0020*/ 	.byte	0x00, 0x00, 0x00, 0x00


//--------------------- .nv.info._Z6evolveP6float4S0_ifS0_ --------------------------
	.section	.nv.info._Z6evolveP6float4S0_ifS0_,"",@"SHT_CUDA_INFO"
	.sectionflags	@""
	.align	4


	//----- nvinfo : EIATTR_CUDA_API_VERSION
	.align		4
        /*0000*/ 	.byte	0x04, 0x37
        /*0002*/ 	.short	(.L_11 - .L_10)
.L_10:
        /*0004*/ 	.word	0x00000082


	//----- nvinfo : EIATTR_KPARAM_INFO
	.align		4
.L_11:
        /*0008*/ 	.byte	0x04, 0x17
        /*000a*/ 	.short	(.L_13 - .L_12)
.L_12:
        /*000c*/ 	.word	0x00000000
        /*0010*/ 	.short	0x0004
        /*0012*/ 	.short	0x0018
        /*0014*/ 	.byte	0x00, 0xf5, 0x21, 0x00


	//----- nvinfo : EIATTR_KPARAM_INFO
	.align		4
.L_13:
        /*0018*/ 	.byte	0x04, 0x17
        /*001a*/ 	.short	(.L_15 - .L_14)
.L_14:
        /*001c*/ 	.word	0x00000000
        /*0020*/ 	.short	0x0003
        /*0022*/ 	.short	0x0014
        /*0024*/ 	.byte	0x00, 0xf0, 0x11, 0x00


	//----- nvinfo : EIATTR_KPARAM_INFO
	.align		4
.L_15:
        /*0028*/ 	.byte	0x04, 0x17
        /*002a*/ 	.short	(.L_17 - .L_16)
.L_16:
        /*002c*/ 	.word	0x00000000
        /*0030*/ 	.short	0x0002
        /*0032*/ 	.short	0x0010
        /*0034*/ 	.byte	0x00, 0xf0, 0x11, 0x00


	//----- nvinfo : EIATTR_KPARAM_INFO
	.align		4
.L_17:
        /*0038*/ 	.byte	0x04, 0x17
        /*003a*/ 	.short	(.L_19 - .L_18)
.L_18:
        /*003c*/ 	.word	0x00000000
        /*0040*/ 	.short	0x0001
        /*0042*/ 	.short	0x0008
        /*0044*/ 	.byte	0x00, 0xf5, 0x21, 0x00


	//----- nvinfo : EIATTR_KPARAM_INFO
	.align		4
.L_19:
        /*0048*/ 	.byte	0x04, 0x17
        /*004a*/ 	.short	(.L_21 - .L_20)
.L_20:
        /*004c*/ 	.word	0x00000000
        /*0050*/ 	.short	0x0000
        /*0052*/ 	.short	0x0000
        /*0054*/ 	.byte	0x00, 0xf5, 0x21, 0x00


	//----- nvinfo : EIATTR_SPARSE_MMA_MASK
	.align		4
.L_21:
        /*0058*/ 	.byte	0x03, 0x50
        /*005a*/ 	.short	0x0000


	//----- nvinfo : EIATTR_MAXREG_COUNT
	.align		4
        /*005c*/ 	.byte	0x03, 0x1b
        /*005e*/ 	.short	0x00ff


	//----- nvinfo : EIATTR_NUM_BARRIERS
	.align		4
        /*0060*/ 	.byte	0x02, 0x4c
        /*0062*/ 	.byte	0x01
	.zero		1


	//----- nvinfo : EIATTR_MERCURY_ISA_VERSION
	.align		4
        /*0064*/ 	.byte	0x03, 0x5f
        /*0066*/ 	.short	0x0101


	//----- nvinfo : EIATTR_UNUSED_LOAD_BYTE_OFFSET
	.align		4
        /*0068*/ 	.byte	0x04, 0x44
        /*006a*/ 	.short	(.L_23 - .L_22)


	//   ....[0]....
.L_22:
        /*006c*/ 	.word	0x00000270
        /*0070*/ 	.word	0x00000fff


	//----- nvinfo : EIATTR_VRC_CTA_INIT_COUNT
	.align		4
.L_23:
        /*0074*/ 	.byte	0x02, 0x4a
	.zero		1
	.zero		1


	//----- nvinfo : EIATTR_EXIT_INSTR_OFFSETS
	.align		4
        /*0078*/ 	.byte	0x04, 0x1c
        /*007a*/ 	.short	(.L_25 - .L_24)


	//   ....[0]....
.L_24:
        /*007c*/ 	.word	0x00000ff0


	//----- nvinfo : EIATTR_CRS_STACK_SIZE
	.align		4
.L_25:
        /*0080*/ 	.byte	0x04, 0x1e
        /*0082*/ 	.short	(.L_27 - .L_26)
.L_26:
        /*0084*/ 	.word	0x00000000


	//----- nvinfo : EIATTR_CBANK_PARAM_SIZE
	.align		4
.L_27:
        /*0088*/ 	.byte	0x03, 0x19
        /*008a*/ 	.short	0x0020


	//----- nvinfo : EIATTR_PARAM_CBANK
	.align		4
        /*008c*/ 	.byte	0x04, 0x0a
        /*008e*/ 	.short	(.L_29 - .L_28)
	.align		4
.L_28:
        /*0090*/ 	.word	index@(.nv.constant0._Z6evolveP6float4S0_ifS0_)
        /*0094*/ 	.short	0x0380
        /*0096*/ 	.short	0x0020


	//----- nvinfo : EIATTR_SW_WAR
	.align		4
.L_29:
        /*0098*/ 	.byte	0x04, 0x36
        /*009a*/ 	.short	(.L_31 - .L_30)
.L_30:
        /*009c*/ 	.word	0x00000008
.L_31:


//--------------------- .nv.callgraph             --------------------------
	.section	.nv.callgraph,"",@"SHT_CUDA_CALLGRAPH"
	.align	4
	.sectionentsize	8
	.align		4
        /*0000*/ 	.word	0x00000000
	.align		4
        /*0004*/ 	.word	0xffffffff
	.align		4
        /*0008*/ 	.word	0x00000000
	.align		4
        /*000c*/ 	.word	0xfffffffe
	.align		4
        /*0010*/ 	.word	0x00000000
	.align		4
        /*0014*/ 	.word	0xfffffffd
	.align		4
        /*0018*/ 	.word	0x00000000
	.align		4
        /*001c*/ 	.word	0xfffffffc


//--------------------- .text._Z6evolveP6float4S0_ifS0_ --------------------------
	.section	.text._Z6evolveP6float4S0_ifS0_,"ax",@progbits
	.align	128
        .global         _Z6evolveP6float4S0_ifS0_
        .type           _Z6evolveP6float4S0_ifS0_,@function
        .size           _Z6evolveP6float4S0_ifS0_,(.L_x_41 - _Z6evolveP6float4S0_ifS0_)
        .other          _Z6evolveP6float4S0_ifS0_,@"STO_CUDA_ENTRY STV_DEFAULT"
_Z6evolveP6float4S0_ifS0_:
.text._Z6evolveP6float4S0_ifS0_:
[----:B------:R-:W-:Y:S01]  /*0000*/  LDC R1, c[0x0][0x37c] ;  /* 0x0000df00ff017b82 */ /* 0x000fe20000000800 */
[----:B------:R-:W0:Y:S07]  /*0010*/  S2R R28, SR_TID.X ;  /* 0x00000000001c7919 */ /* 0x000e2e0000002100 */
[----:B------:R-:W0:Y:S01]  /*0020*/  S2UR UR4, SR_CTAID.X ;  /* 0x00000000000479c3 */ /* 0x000e220000002500 */
[----:B------:R-:W1:Y:S07]  /*0030*/  LDCU.64 UR8, c[0x0][0x358] ;  /* 0x00006b00ff0877ac */ /* 0x000e6e0008000a00 */
[----:B------:R-:W0:Y:S08]  /*0040*/  LDC R5, c[0x0][0x360] ;  /* 0x0000d800ff057b82 */ /* 0x000e300000000800 */
[----:B------:R-:W2:Y:S08]  /*0050*/  LDC.64 R16, c[0x0][0x380] ;  /* 0x0000e000ff107b82 */ /* 0x000eb00000000a00 */
[----:B------:R-:W3:Y:S01]  /*0060*/  LDC.64 R18, c[0x0][0x388] ;  /* 0x0000e200ff127b82 */ /* 0x000ee20000000a00 */
[----:B0-----:R-:W-:Y:S01]  /*0070*/  IMAD R5, R5, UR4, R28 ;  /* 0x0000000405057c24 */ /* 0x001fe2000f8e021c */
[----:B------:R-:W0:Y:S03]  /*0080*/  LDCU UR4, c[0x0][0x390] ;  /* 0x00007200ff0477ac */ /* 0x000e260008000800 */
[----:B--2---:R-:W-:-:S05]  /*0090*/  IMAD.WIDE R16, R5, 0x10, R16 ;  /* 0x0000001005107825 */ /* 0x004fca00078e0210 */
[----:B-1----:R1:W5:Y:S01]  /*00a0*/  LDG.E.128 R12, desc[UR8][R16.64] ;  /* 0x00000008100c7981 */ /* 0x002362000c1e1d00 */
[----:B---3--:R-:W-:-:S05]  /*00b0*/  IMAD.WIDE R18, R5, 0x10, R18 ;  /* 0x0000001005127825 */ /* 0x008fca00078e0212 */
[----:B------:R1:W5:Y:S01]  /*00c0*/  LDG.E.128 R8, desc[UR8][R18.64] ;  /* 0x0000000812087981 */ /* 0x000362000c1e1d00 */
[----:B0-----:R-:W-:Y:S01]  /*00d0*/  UISETP.GE.AND UP0, UPT, UR4, 0x1, UPT ;  /* 0x000000010400788c */ /* 0x001fe2000bf06270 */
[----:B------:R-:W-:Y:S01]  /*00e0*/  HFMA2 R27, -RZ, RZ, 0, 0 ;  /* 0x00000000ff1b7431 */ /* 0x000fe200000001ff */
[----:B------:R-:W-:Y:S02]  /*00f0*/  CS2R R6, SRZ ;  /* 0x0000000000067805 */ /* 0x000fe4000001ff00 */
[----:B------:R-:W-:Y:S01]  /*0100*/  CS2R R24, SRZ ;  /* 0x0000000000187805 */ /* 0x000fe2000001ff00 */
[----:B------:R-:W-:-:S04]  /*0110*/  IMAD.MOV.U32 R4, RZ, RZ, RZ ;  /* 0x000000ffff047224 */ /* 0x000fc800078e00ff */
[----:B-1----:R-:W-:Y:S05]  /*0120*/  BRA.U !UP0, `(.L_x_0) ;  /* 0x0000000d08307547 */ /* 0x002fea000b800000 */
[----:B------:R-:W0:Y:S01]  /*0130*/  S2UR UR6, SR_CgaCtaId ;  /* 0x00000000000679c3 */ /* 0x000e220000008800 */
[----:B------:R-:W-:Y:S01]  /*0140*/  UMOV UR4, 0x400 ;  /* 0x0000040000047882 */ /* 0x000fe20000000000 */
[----:B------:R-:W-:Y:S02]  /*0150*/  MOV R27, RZ ;  /* 0x000000ff001b7202 */ /* 0x000fe40000000f00 */
[----:B------:R-:W-:Y:S02]  /*0160*/  CS2R R24, SRZ ;  /* 0x0000000000187805 */ /* 0x000fe4000001ff00 */
[----:B------:R-:W-:Y:S01]  /*0170*/  CS2R R6, SRZ ;  /* 0x0000000000067805 */ /* 0x000fe2000001ff00 */
[----:B------:R-:W-:Y:S01]  /*0180*/  IMAD.MOV.U32 R4, RZ, RZ, RZ ;  /* 0x000000ffff047224 */ /* 0x000fe200078e00ff */
[----:B0-----:R-:W-:-:S03]  /*0190*/  ULEA UR6, UR6, UR4, 0x18 ;  /* 0x0000000406067291 */ /* 0x001fc6000f8ec0ff */
[----:B------:R-:W-:-:S03]  /*01a0*/  UMOV UR4, URZ ;  /* 0x000000ff00047c82 */ /* 0x000fc60008000000 */
[----:B------:R-:W-:-:S07]  /*01b0*/  LEA R26, R28, UR6, 0x4 ;  /* 0x000000061c1a7c11 */ /* 0x000fce000f8e20ff */
.L_x_23:
[----:B------:R-:W0:Y:S01]  /*01c0*/  LDC.64 R20, c[0x0][0x380] ;  /* 0x0000e000ff147b82 */ /* 0x000e220000000a00 */
[----:B------:R-:W-:Y:S01]  /*01d0*/  IADD3 R3, PT, PT, R28, UR4, RZ ;  /* 0x000000041c037c10 */ /* 0x000fe2000fffe0ff */
[----:B------:R-:W1:Y:S04]  /*01e0*/  LDCU UR5, c[0x0][0x390] ;  /* 0x00007200ff0577ac */ /* 0x000e680008000800 */
[----:B0-----:R-:W-:-:S06]  /*01f0*/  IMAD.WIDE.U32 R20, R3, 0x10, R20 ;  /* 0x0000001003147825 */ /* 0x001fcc00078e0014 */
[----:B------:R-:W2:Y:S01]  /*0200*/  LDG.E.128 R20, desc[UR8][R20.64] ;  /* 0x0000000814147981 */ /* 0x000ea2000c1e1d00 */
[----:B------:R-:W-:Y:S01]  /*0210*/  UIADD3 UR4, UPT, UPT, UR4, 0x80, URZ ;  /* 0x0000008004047890 */ /* 0x000fe2000fffe0ff */
[----:B------:R-:W-:-:S03]  /*0220*/  UMOV UR7, UR6 ;  /* 0x0000000600077c82 */ /* 0x000fc60008000000 */
[----:B-1----:R-:W-:-:S03]  /*0230*/  UISETP.GE.AND UP0, UPT, UR4, UR5, UPT ;  /* 0x000000050400728c */ /* 0x002fc6000bf06270 */
[----:B------:R-:W-:Y:S01]  /*0240*/  UMOV UR5, URZ ;  /* 0x000000ff00057c82 */ /* 0x000fe20008000000 */
[----:B--2---:R0:W-:Y:S01]  /*0250*/  STS.128 [R26], R20 ;  /* 0x000000141a007388 */ /* 0x0041e20000000c00 */
[----:B------:R-:W-:Y:S06]  /*0260*/  BAR.SYNC.DEFER_BLOCKING 0x0 ;  /* 0x0000000000007b1d */ /* 0x000fec0000010000 */
.L_x_22:
[----:B0-----:R-:W0:Y:S01]  /*0270*/  LDS.128 R20, [UR7] ;  /* 0x00000007ff147984 */ /* 0x001e220008000c00 */
[----:B------:R-:W-:Y:S01]  /*0280*/  UIADD3 UR5, UPT, UPT, UR5, 0x1, URZ ;  /* 0x0000000105057890 */ /* 0x000fe2000fffe0ff */
[----:B------:R-:W-:Y:S03]  /*0290*/  BSSY.RECONVERGENT B0, `(.L_x_1) ;  /* 0x0000041000007945 */ /* 0x000fe60003800200 */
[----:B------:R-:W-:Y:S01]  /*02a0*/  UISETP.NE.AND UP1, UPT, UR5, 0x80, UPT ;  /* 0x000000800500788c */ /* 0x000fe2000bf25270 */
[----:B0----5:R-:W-:Y:S01]  /*02b0*/  FADD R21, R13, -R21 ;  /* 0x800000150d157221 */ /* 0x021fe20000000000 */
[----:B------:R-:W-:Y:S01]  /*02c0*/  FADD R22, R14, -R22 ;  /* 0x800000160e167221 */ /* 0x000fe20000000000 */
[----:B------:R-:W-:-:S03]  /*02d0*/  FADD R20, R12, -R20 ;  /* 0x800000140c147221 */ /* 0x000fc60000000000 */
[----:B------:R-:W-:Y:S02]  /*02e0*/  FSETP.NEU.AND P0, PT, R21, RZ, PT ;  /* 0x000000ff1500720b */ /* 0x000fe40003f0d000 */
[----:B------:R-:W-:Y:S02]  /*02f0*/  FSETP.EQ.AND P1, PT, R22, RZ, PT ;  /* 0x000000ff1600720b */ /* 0x000fe40003f22000 */
[----:B------:R-:W-:Y:S02]  /*0300*/  FSETP.EQ.AND P0, PT, R20, RZ, !P0 ;  /* 0x000000ff1400720b */ /* 0x000fe40004702000 */
[C---:B------:R-:W-:Y:S02]  /*0310*/  FSETP.EQ.AND P3, PT, R22.reuse, RZ, PT ;  /* 0x000000ff1600720b */ /* 0x040fe40003f62000 */
[----:B------:R-:W-:-:S09]  /*0320*/  FSETP.EQ.AND P4, PT, R22, RZ, PT ;  /* 0x000000ff1600720b */ /* 0x000fd20003f82000 */
[----:B------:R-:W-:Y:S05]  /*0330*/  @P0 BRA P1, `(.L_x_2) ;  /* 0x0000000000d80947 */ /* 0x000fea0000800000 */
[C---:B------:R-:W-:Y:S01]  /*0340*/  FADD R0, R21.reuse, -16 ;  /* 0xc180000015007421 */ /* 0x040fe20000000000 */
[----:B------:R-:W-:Y:S01]  /*0350*/  FSETP.GT.AND P2, PT, R21, 8, PT ;  /* 0x410000001500780b */ /* 0x000fe20003f44000 */
[C---:B------:R-:W-:Y:S01]  /*0360*/  FADD R3, R20.reuse, -16 ;  /* 0xc180000014037421 */ /* 0x040fe20000000000 */
[----:B------:R-:W-:Y:S01]  /*0370*/  FSETP.GT.AND P1, PT, R20, 8, PT ;  /* 0x410000001400780b */ /* 0x000fe20003f24000 */
[----:B------:R-:W-:Y:S01]  /*0380*/  FADD R29, R22, -16 ;  /* 0xc1800000161d7421 */ /* 0x000fe20000000000 */
[----:B------:R-:W-:Y:S01]  /*0390*/  FSEL R23, R0, R21, P2 ;  /* 0x0000001500177208 */ /* 0x000fe20001000000 */
[----:B------:R-:W-:Y:S01]  /*03a0*/  BSSY.RECONVERGENT B1, `(.L_x_3) ;  /* 0x000001c000017945 */ /* 0x000fe20003800200 */
[----:B------:R-:W-:Y:S02]  /*03b0*/  FSETP.GT.AND P2, PT, R22, 8, PT ;  /* 0x410000001600780b */ /* 0x000fe40003f44000 */
[----:B------:R-:W-:Y:S02]  /*03c0*/  FSEL R32, R3, R20, P1 ;  /* 0x0000001403207208 */ /* 0x000fe40000800000 */
[----:B------:R-:W-:-:S02]  /*03d0*/  FSETP.GTU.AND P1, PT, R23, -8, PT ;  /* 0xc10000001700780b */ /* 0x000fc40003f2c000 */
[----:B------:R-:W-:Y:S02]  /*03e0*/  FSEL R30, R29, R22, P2 ;  /* 0x000000161d1e7208 */ /* 0x000fe40001000000 */
[----:B------:R-:W-:Y:S02]  /*03f0*/  FSETP.GTU.AND P2, PT, R32, -8, PT ;  /* 0xc10000002000780b */ /* 0x000fe40003f4c000 */
[----:B------:R-:W-:-:S07]  /*0400*/  FSETP.GTU.AND P5, PT, R30, -8, PT ;  /* 0xc10000001e00780b */ /* 0x000fce0003fac000 */
[----:B------:R-:W-:-:S04]  /*0410*/  @!P1 FADD R23, R23, 16 ;  /* 0x4180000017179421 */ /* 0x000fc80000000000 */
[----:B------:R-:W-:Y:S01]  /*0420*/  @!P2 FADD R32, R32, 16 ;  /* 0x418000002020a421 */ /* 0x000fe20000000000 */
[----:B------:R-:W-:Y:S01]  /*0430*/  FMUL R3, R23, R23 ;  /* 0x0000001717037220 */ /* 0x000fe20000400000 */
[----:B------:R-:W-:-:S03]  /*0440*/  @!P5 FADD R30, R30, 16 ;  /* 0x418000001e1ed421 */ /* 0x000fc60000000000 */
[----:B------:R-:W-:-:S04]  /*0450*/  FFMA R3, R32, R32, R3 ;  /* 0x0000002020037223 */ /* 0x000fc80000000003 */
[----:B------:R-:W-:-:S04]  /*0460*/  FFMA R3, R30, R30, R3 ;  /* 0x0000001e1e037223 */ /* 0x000fc80000000003 */
[----:B------:R-:W-:-:S04]  /*0470*/  FMUL R0, R3, R3 ;  /* 0x0000000303007220 */ /* 0x000fc80000400000 */
[-C--:B------:R-:W-:Y:S01]  /*0480*/  FMUL R31, R3, R0.reuse ;  /* 0x00000000031f7220 */ /* 0x080fe20000400000 */
[----:B------:R-:W-:-:S03]  /*0490*/  FMUL R29, R0, R0 ;  /* 0x00000000001d7220 */ /* 0x000fc60000400000 */
[----:B------:R-:W-:-:S05]  /*04a0*/  VIADD R2, R31, 0x1800000 ;  /* 0x018000001f027836 */ /* 0x000fca0000000000 */
[----:B------:R-:W-:-:S04]  /*04b0*/  LOP3.LUT R2, R2, 0x7f800000, RZ, 0xc0, !PT ;  /* 0x7f80000002027812 */ /* 0x000fc800078ec0ff */
[----:B------:R-:W-:-:S13]  /*04c0*/  ISETP.GT.U32.AND P1, PT, R2, 0x1ffffff, PT ;  /* 0x01ffffff0200780c */ /* 0x000fda0003f24070 */
[----:B------:R-:W-:Y:S05]  /*04d0*/  @P1 BRA `(.L_x_4) ;  /* 0x0000000000101947 */ /* 0x000fea0003800000 */
[----:B------:R-:W-:Y:S02]  /*04e0*/  MOV R0, R31 ;  /* 0x0000001f00007202 */ /* 0x000fe40000000f00 */
[----:B------:R-:W-:-:S07]  /*04f0*/  MOV R31, 0x510 ;  /* 0x00000510001f7802 */ /* 0x000fce0000000f00 */
[----:B------:R-:W-:Y:S05]  /*0500*/  CALL.REL.NOINC `($__internal_0_$__cuda_sm20_rcp_rn_f32_slowpath) ;  /* 0x0000000800bc7944 */ /* 0x000fea0003c00000 */
[----:B------:R-:W-:Y:S05]  /*0510*/  BRA `(.L_x_5) ;  /* 0x0000000000107947 */ /* 0x000fea0003800000 */
.L_x_4:
[----:B------:R-:W0:Y:S02]  /*0520*/  MUFU.RCP R0, R31 ;  /* 0x0000001f00007308 */ /* 0x000e240000001000 */
[----:B0-----:R-:W-:-:S04]  /*0530*/  FFMA R2, R31, R0, -1 ;  /* 0xbf8000001f027423 */ /* 0x001fc80000000000 */
[----:B------:R-:W-:-:S04]  /*0540*/  FADD.FTZ R3, -R2, -RZ ;  /* 0x800000ff02037221 */ /* 0x000fc80000010100 */
[----:B------:R-:W-:-:S07]  /*0550*/  FFMA R0, R0, R3, R0 ;  /* 0x0000000300007223 */ /* 0x000fce0000000000 */
.L_x_5:
[----:B------:R-:W-:Y:S05]  /*0560*/  BSYNC.RECONVERGENT B1 ;  /* 0x0000000000017941 */ /* 0x000fea0003800200 */
.L_x_3:
[----:B------:R-:W0:Y:S01]  /*0570*/  MUFU.RCP R2, R29 ;  /* 0x0000001d00027308 */ /* 0x000e220000001000 */
[----:B------:R-:W-:Y:S01]  /*0580*/  FADD R0, R0, -0.5 ;  /* 0xbf00000000007421 */ /* 0x000fe20000000000 */
[----:B------:R-:W-:Y:S03]  /*0590*/  BSSY.RECONVERGENT B1, `(.L_x_6) ;  /* 0x000000d000017945 */ /* 0x000fe60003800200 */
[----:B------:R-:W-:-:S04]  /*05a0*/  FMUL R0, R0, 12 ;  /* 0x4140000000007820 */ /* 0x000fc80000400000 */
[----:B------:R-:W1:Y:S01]  /*05b0*/  FCHK P1, R0, R29 ;  /* 0x0000001d00007302 */ /* 0x000e620000020000 */
[----:B0-----:R-:W-:-:S04]  /*05c0*/  FFMA R3, -R29, R2, 1 ;  /* 0x3f8000001d037423 */ /* 0x001fc80000000102 */
[----:B------:R-:W-:-:S04]  /*05d0*/  FFMA R3, R2, R3, R2 ;  /* 0x0000000302037223 */ /* 0x000fc80000000002 */
[----:B------:R-:W-:-:S04]  /*05e0*/  FFMA R2, R0, R3, RZ ;  /* 0x0000000300027223 */ /* 0x000fc800000000ff */
[----:B------:R-:W-:-:S04]  /*05f0*/  FFMA R31, -R29, R2, R0 ;  /* 0x000000021d1f7223 */ /* 0x000fc80000000100 */
[----:B------:R-:W-:Y:S01]  /*0600*/  FFMA R2, R3, R31, R2 ;  /* 0x0000001f03027223 */ /* 0x000fe20000000002 */
[----:B-1----:R-:W-:Y:S06]  /*0610*/  @!P1 BRA `(.L_x_7) ;  /* 0x0000000000109947 */ /* 0x002fec0003800000 */
[----:B------:R-:W-:Y:S01]  /*0620*/  IMAD.MOV.U32 R3, RZ, RZ, R29 ;  /* 0x000000ffff037224 */ /* 0x000fe200078e001d */
[----:B------:R-:W-:-:S07]  /*0630*/  MOV R2, 0x650 ;  /* 0x0000065000027802 */ /* 0x000fce0000000f00 */
[----:B------:R-:W-:Y:S05]  /*0640*/  CALL.REL.NOINC `($__internal_1_$__cuda_sm3x_div_rn_noftz_f32_slowpath) ;  /* 0x0000000c00447944 */ /* 0x000fea0003c00000 */
[----:B------:R-:W-:-:S07]  /*0650*/  MOV R2, R0 ;  /* 0x0000000000027202 */ /* 0x000fce0000000f00 */
.L_x_7:
[----:B------:R-:W-:Y:S05]  /*0660*/  BSYNC.RECONVERGENT B1 ;  /* 0x0000000000017941 */ /* 0x000fea0003800200 */
.L_x_6:
[-C--:B------:R-:W-:Y:S01]  /*0670*/  FFMA R27, R32, R2.reuse, R27 ;  /* 0x00000002201b7223 */ /* 0x080fe2000000001b */
[-C--:B------:R-:W-:Y:S01]  /*0680*/  FFMA R24, R23, R2.reuse, R24 ;  /* 0x0000000217187223 */ /* 0x080fe20000000018 */
[----:B------:R-:W-:-:S07]  /*0690*/  FFMA R25, R30, R2, R25 ;  /* 0x000000021e197223 */ /* 0x000fce0000000019 */
.L_x_2:
[----:B------:R-:W-:Y:S05]  /*06a0*/  BSYNC.RECONVERGENT B0 ;  /* 0x0000000000007941 */ /* 0x000fea0003800200 */
.L_x_1:
[----:B------:R-:W-:Y:S04]  /*06b0*/  BSSY.RECONVERGENT B0, `(.L_x_8) ;  /* 0x0000035000007945 */ /* 0x000fe80003800200 */
        /* <DEDUP_REMOVED lines=21> */
[----:B------:R-:W-:-:S04]  /*0810*/  FMUL R23, R0, R23 ;  /* 0x0000001700177220 */ /* 0x000fc80000400000 */
        /* <DEDUP_REMOVED lines=8> */
.L_x_11:
[----:B------:R-:W0:Y:S02]  /*08a0*/  MUFU.RCP R0, R23 ;  /* 0x0000001700007308 */ /* 0x000e240000001000 */
[----:B0-----:R-:W-:-:S04]  /*08b0*/  FFMA R2, R23, R0, -1 ;  /* 0xbf80000017027423 */ /* 0x001fc80000000000 */
[----:B------:R-:W-:-:S04]  /*08c0*/  FADD.FTZ R3, -R2, -RZ ;  /* 0x800000ff02037221 */ /* 0x000fc80000010100 */
[----:B------:R-:W-:-:S07]  /*08d0*/  FFMA R0, R0, R3, R0 ;  /* 0x0000000300007223 */ /* 0x000fce0000000000 */
.L_x_12:
[----:B------:R-:W-:Y:S05]  /*08e0*/  BSYNC.RECONVERGENT B1 ;  /* 0x0000000000017941 */ /* 0x000fea0003800200 */
.L_x_10:
[----:B------:R-:W0:Y:S01]  /*08f0*/  MUFU.RCP R3, R23 ;  /* 0x0000001700037308 */ /* 0x000e220000001000 */
[----:B------:R-:W-:Y:S01]  /*0900*/  FADD R0, R0, -1 ;  /* 0xbf80000000007421 */ /* 0x000fe20000000000 */
[----:B------:R-:W-:Y:S06]  /*0910*/  BSSY.RECONVERGENT B1, `(.L_x_13) ;  /* 0x000000c000017945 */ /* 0x000fec0003800200 */
        /* <DEDUP_REMOVED lines=11> */
.L_x_14:
[----:B------:R-:W-:Y:S05]  /*09d0*/  BSYNC.RECONVERGENT B1 ;  /* 0x0000000000017941 */ /* 0x000fea0003800200 */
.L_x_13:
[C---:B------:R-:W-:Y:S01]  /*09e0*/  FFMA R6, R3.reuse, 0.5, R6 ;  /* 0x3f00000003067823 */ /* 0x040fe20000000006 */
[----:B------:R-:W-:-:S07]  /*09f0*/  FFMA R4, R3, 0.5, R4 ;  /* 0x3f00000003047823 */ /* 0x000fce0000000004 */
.L_x_9:
[----:B------:R-:W-:Y:S05]  /*0a00*/  BSYNC.RECONVERGENT B0 ;  /* 0x0000000000007941 */ /* 0x000fea0003800200 */
.L_x_8:
[----:B------:R-:W-:Y:S04]  /*0a10*/  BSSY.RECONVERGENT B0, `(.L_x_15) ;  /* 0x0000039000007945 */ /* 0x000fe80003800200 */
[----:B------:R-:W-:Y:S05]  /*0a20*/  @P0 BRA P3, `(.L_x_16) ;  /* 0x0000000000dc0947 */ /* 0x000fea0001800000 */
[----:B------:R-:W-:Y:S01]  /*0a30*/  FSETP.GT.AND P1, PT, R21, 8, PT ;  /* 0x410000001500780b */ /* 0x000fe20003f24000 */
[----:B------:R-:W-:Y:S01]  /*0a40*/  BSSY.RECONVERGENT B1, `(.L_x_17) ;  /* 0x000001e000017945 */ /* 0x000fe20003800200 */
[----:B------:R-:W-:Y:S02]  /*0a50*/  FSETP.GT.AND P0, PT, R20, 8, PT ;  /* 0x410000001400780b */ /* 0x000fe40003f04000 */
[----:B------:R-:W-:-:S09]  /*0a60*/  FSETP.GT.AND P2, PT, R22, 8, PT ;  /* 0x410000001600780b */ /* 0x000fd20003f44000 */
[----:B------:R-:W-:Y:S02]  /*0a70*/  @P1 FADD R21, R21, -16 ;  /* 0xc180000015151421 */ /* 0x000fe40000000000 */
[----:B------:R-:W-:Y:S02]  /*0a80*/  @P0 FADD R20, R20, -16 ;  /* 0xc180000014140421 */ /* 0x000fe40000000000 */
[----:B------:R-:W-:Y:S01]  /*0a90*/  @P2 FADD R22, R22, -16 ;  /* 0xc180000016162421 */ /* 0x000fe20000000000 */
[----:B------:R-:W-:Y:S02]  /*0aa0*/  FSETP.GTU.AND P1, PT, R21, -8, PT ;  /* 0xc10000001500780b */ /* 0x000fe40003f2c000 */
[----:B------:R-:W-:Y:S02]  /*0ab0*/  FSETP.GTU.AND P0, PT, R20, -8, PT ;  /* 0xc10000001400780b */ /* 0x000fe40003f0c000 */
[----:B------:R-:W-:-:S09]  /*0ac0*/  FSETP.GTU.AND P2, PT, R22, -8, PT ;  /* 0xc10000001600780b */ /* 0x000fd20003f4c000 */
[----:B------:R-:W-:Y:S02]  /*0ad0*/  @!P1 FADD R21, R21, 16 ;  /* 0x4180000015159421 */ /* 0x000fe40000000000 */
[----:B------:R-:W-:Y:S02]  /*0ae0*/  @!P0 FADD R20, R20, 16 ;  /* 0x4180000014148421 */ /* 0x000fe40000000000 */
        /* <DEDUP_REMOVED lines=15> */
.L_x_18:
[----:B------:R-:W0:Y:S02]  /*0be0*/  MUFU.RCP R0, R29 ;  /* 0x0000001d00007308 */ /* 0x000e240000001000 */
[----:B0-----:R-:W-:-:S04]  /*0bf0*/  FFMA R2, R29, R0, -1 ;  /* 0xbf8000001d027423 */ /* 0x001fc80000000000 */
[----:B------:R-:W-:-:S04]  /*0c00*/  FADD.FTZ R3, -R2, -RZ ;  /* 0x800000ff02037221 */ /* 0x000fc80000010100 */
[----:B------:R-:W-:-:S07]  /*0c10*/  FFMA R0, R0, R3, R0 ;  /* 0x0000000300007223 */ /* 0x000fce0000000000 */
.L_x_19:
[----:B------:R-:W-:Y:S05]  /*0c20*/  BSYNC.RECONVERGENT B1 ;  /* 0x0000000000017941 */ /* 0x000fea0003800200 */
.L_x_17:
        /* <DEDUP_REMOVED lines=15> */
.L_x_21:
[----:B------:R-:W-:Y:S05]  /*0d20*/  BSYNC.RECONVERGENT B1 ;  /* 0x0000000000017941 */ /* 0x000fea0003800200 */
.L_x_20:
[CC--:B------:R-:W-:Y:S01]  /*0d30*/  FMUL R0, R21.reuse, R3.reuse ;  /* 0x0000000315007220 */ /* 0x0c0fe20000400000 */
[-C--:B------:R-:W-:Y:S01]  /*0d40*/  FMUL R23, R20, R3.reuse ;  /* 0x0000000314177220 */ /* 0x080fe20000400000 */
[----:B------:R-:W-:Y:S02]  /*0d50*/  FMUL R3, R22, R3 ;  /* 0x0000000316037220 */ /* 0x000fe40000400000 */
[----:B------:R-:W-:-:S04]  /*0d60*/  FMUL R21, R21, R0 ;  /* 0x0000000015157220 */ /* 0x000fc80000400000 */
[----:B------:R-:W-:-:S04]  /*0d70*/  FFMA R21, R20, R23, R21 ;  /* 0x0000001714157223 */ /* 0x000fc80000000015 */
[----:B------:R-:W-:-:S04]  /*0d80*/  FFMA R22, R22, R3, R21 ;  /* 0x0000000316167223 */ /* 0x000fc80000000015 */
[----:B------:R-:W-:-:S07]  /*0d90*/  FADD R7, R7, R22 ;  /* 0x0000001607077221 */ /* 0x000fce0000000000 */
.L_x_16:
[----:B------:R-:W-:Y:S05]  /*0da0*/  BSYNC.RECONVERGENT B0 ;  /* 0x0000000000007941 */ /* 0x000fea0003800200 */
.L_x_15:
[----:B------:R-:W-:Y:S01]  /*0db0*/  UIADD3 UR7, UPT, UPT, UR7, 0x10, URZ ;  /* 0x0000001007077890 */ /* 0x000fe2000fffe0ff */
[----:B------:R-:W-:Y:S11]  /*0dc0*/  BRA.U UP1, `(.L_x_22) ;  /* 0xfffffff501287547 */ /* 0x000ff6000b83ffff */
[----:B------:R-:W-:Y:S06]  /*0dd0*/  BAR.SYNC.DEFER_BLOCKING 0x0 ;  /* 0x0000000000007b1d */ /* 0x000fec0000010000 */
[----:B------:R-:W-:Y:S05]  /*0de0*/  BRA.U !UP0, `(.L_x_23) ;  /* 0xfffffff108f47547 */ /* 0x000fea000b83ffff */
.L_x_0:
[----:B------:R-:W0:Y:S01]  /*0df0*/  LDCU UR5, c[0x0][0x394] ;  /* 0x00007280ff0577ac */ /* 0x000e220008000800 */
[----:B------:R-:W1:Y:S01]  /*0e00*/  LDC.64 R2, c[0x0][0x398] ;  /* 0x0000e600ff027b82 */ /* 0x000e620000000a00 */
[----:B-----5:R-:W-:Y:S02]  /*0e10*/  IMAD.MOV.U32 R23, RZ, RZ, R11 ;  /* 0x000000ffff177224 */ /* 0x020fe400078e000b */
[----:B0-----:R-:W-:Y:S01]  /*0e20*/  FFMA R20, R27, UR5, R8 ;  /* 0x000000051b147c23 */ /* 0x001fe20008000008 */
[----:B------:R-:W-:Y:S01]  /*0e30*/  FFMA R21, R24, UR5, R9 ;  /* 0x0000000518157c23 */ /* 0x000fe20008000009 */
[----:B------:R-:W-:Y:S01]  /*0e40*/  FFMA R22, R25, UR5, R10 ;  /* 0x0000000519167c23 */ /* 0x000fe2000800000a */
[----:B------:R-:W-:Y:S01]  /*0e50*/  FMUL R9, R9, R9 ;  /* 0x0000000909097220 */ /* 0x000fe20000400000 */
[----:B------:R-:W-:Y:S01]  /*0e60*/  FFMA R12, R20, UR5, R12 ;  /* 0x00000005140c7c23 */ /* 0x000fe2000800000c */
[----:B------:R-:W-:Y:S01]  /*0e70*/  FFMA R13, R21, UR5, R13 ;  /* 0x00000005150d7c23 */ /* 0x000fe2000800000d */
[----:B------:R-:W-:Y:S01]  /*0e80*/  FFMA R14, R22, UR5, R14 ;  /* 0x00000005160e7c23 */ /* 0x000fe2000800000e */
[----:B------:R-:W-:Y:S01]  /*0e90*/  FFMA R9, R8, R8, R9 ;  /* 0x0000000808097223 */ /* 0x000fe20000000009 */
[----:B-1----:R-:W-:Y:S01]  /*0ea0*/  IMAD.WIDE R2, R5, 0x10, R2 ;  /* 0x0000001005027825 */ /* 0x002fe200078e0202 */
[----:B------:R-:W-:Y:S08]  /*0eb0*/  BAR.SYNC.DEFER_BLOCKING 0x0 ;  /* 0x0000000000007b1d */ /* 0x000ff00000010000 */
[----:B------:R-:W-:Y:S01]  /*0ec0*/  BAR.SYNC.DEFER_BLOCKING 0x0 ;  /* 0x0000000000007b1d */ /* 0x000fe20000010000 */
[----:B------:R-:W-:Y:S01]  /*0ed0*/  FSETP.GT.AND P0, PT, R12, 8, PT ;  /* 0x410000000c00780b */ /* 0x000fe20003f04000 */
[----:B------:R-:W-:Y:S01]  /*0ee0*/  FFMA R9, R10, R10, R9 ;  /* 0x0000000a0a097223 */ /* 0x000fe20000000009 */
[----:B------:R-:W-:-:S02]  /*0ef0*/  FSETP.GT.AND P1, PT, R13, 8, PT ;  /* 0x410000000d00780b */ /* 0x000fc40003f24000 */
[----:B------:R-:W-:Y:S01]  /*0f00*/  FSETP.GT.AND P2, PT, R14, 8, PT ;  /* 0x410000000e00780b */ /* 0x000fe20003f44000 */
[C---:B------:R-:W-:Y:S01]  /*0f10*/  FFMA R6, R9.reuse, 0.5, R6 ;  /* 0x3f00000009067823 */ /* 0x040fe20000000006 */
[----:B------:R-:W-:-:S07]  /*0f20*/  FFMA R5, R9, 0.5, RZ ;  /* 0x3f00000009057823 */ /* 0x000fce00000000ff */
[----:B------:R-:W-:Y:S02]  /*0f30*/  @P0 FADD R12, R12, -16 ;  /* 0xc18000000c0c0421 */ /* 0x000fe40000000000 */
[----:B------:R-:W-:Y:S02]  /*0f40*/  @P1 FADD R13, R13, -16 ;  /* 0xc18000000d0d1421 */ /* 0x000fe40000000000 */
[----:B------:R-:W-:Y:S01]  /*0f50*/  @P2 FADD R14, R14, -16 ;  /* 0xc18000000e0e2421 */ /* 0x000fe20000000000 */
[----:B------:R-:W-:Y:S02]  /*0f60*/  FSETP.GEU.AND P0, PT, R12, -8, PT ;  /* 0xc10000000c00780b */ /* 0x000fe40003f0e000 */
[----:B------:R-:W-:Y:S02]  /*0f70*/  FSETP.GEU.AND P1, PT, R13, -8, PT ;  /* 0xc10000000d00780b */ /* 0x000fe40003f2e000 */
[----:B------:R-:W-:-:S09]  /*0f80*/  FSETP.GEU.AND P2, PT, R14, -8, PT ;  /* 0xc10000000e00780b */ /* 0x000fd20003f4e000 */
[----:B------:R-:W-:Y:S02]  /*0f90*/  @!P0 FADD R12, R12, 16 ;  /* 0x418000000c0c8421 */ /* 0x000fe40000000000 */
[----:B------:R-:W-:Y:S02]  /*0fa0*/  @!P1 FADD R13, R13, 16 ;  /* 0x418000000d0d9421 */ /* 0x000fe40000000000 */
[----:B------:R-:W-:-:S05]  /*0fb0*/  @!P2 FADD R14, R14, 16 ;  /* 0x418000000e0ea421 */ /* 0x000fca0000000000 */
[----:B------:R-:W-:Y:S04]  /*0fc0*/  STG.E.128 desc[UR8][R16.64], R12 ;  /* 0x0000000c10007986 */ /* 0x000fe8000c101d08 */
[----:B------:R-:W-:Y:S04]  /*0fd0*/  STG.E.128 desc[UR8][R18.64], R20 ;  /* 0x0000001412007986 */ /* 0x000fe8000c101d08 */
[----:B------:R-:W-:Y:S01]  /*0fe0*/  STG.E.128 desc[UR8][R2.64], R4 ;  /* 0x0000000402007986 */ /* 0x000fe2000c101d08 */
[----:B------:R-:W-:Y:S05]  /*0ff0*/  EXIT ;  /* 0x000000000000794d */ /* 0x000fea0003800000 */
        .weak           $__internal_0_$__cuda_sm20_rcp_rn_f32_slowpath
        .type           $__internal_0_$__cuda_sm20_rcp_rn_f32_slowpath,@function
        .size           $__internal_0_$__cuda_sm20_rcp_rn_f32_slowpath,($__internal_1_$__cuda_sm3x_div_rn_noftz_f32_slowpath - $__internal_0_$__cuda_sm20_rcp_rn_f32_slowpath)
$__internal_0_$__cuda_sm20_rcp_rn_f32_slowpath:
[----:B------:R-:W-:Y:S01]  /*1000*/  SHF.L.U32 R2, R0, 0x1, RZ ;  /* 0x0000000100027819 */ /* 0x000fe200000006ff */
[----:B------:R-:W-:Y:S03]  /*1010*/  BSSY.RECONVERGENT B2, `(.L_x_24) ;  /* 0x0000030000027945 */ /* 0x000fe60003800200 */
[----:B------:R-:W-:-:S04]  /*1020*/  SHF.R.U32.HI R2, RZ, 0x18, R2 ;  /* 0x00000018ff027819 */ /* 0x000fc80000011602 */
[----:B------:R-:W-:-:S13]  /*1030*/  ISETP.NE.U32.AND P1, PT, R2, RZ, PT ;  /* 0x000000ff0200720c */ /* 0x000fda0003f25070 */
[----:B------:R-:W-:Y:S05]  /*1040*/  @P1 BRA `(.L_x_25) ;  /* 0x0000000000281947 */ /* 0x000fea0003800000 */
[----:B------:R-:W-:-:S05]  /*1050*/  IMAD.SHL.U32 R2, R0, 0x2, RZ ;  /* 0x0000000200027824 */ /* 0x000fca00078e00ff */
[----:B------:R-:W-:-:S13]  /*1060*/  ISETP.NE.AND P1, PT, R2, RZ, PT ;  /* 0x000000ff0200720c */ /* 0x000fda0003f25270 */
[----:B------:R-:W-:Y:S01]  /*1070*/  @P1 FFMA R33, R0, 1.84467440737095516160e+19, RZ ;  /* 0x5f80000000211823 */ /* 0x000fe200000000ff */
[----:B------:R-:W-:Y:S08]  /*1080*/  @!P1 MUFU.RCP R3, R0 ;  /* 0x0000000000039308 */ /* 0x000ff00000001000 */
[----:B------:R-:W0:Y:S02]  /*1090*/  @P1 MUFU.RCP R2, R33 ;  /* 0x0000002100021308 */ /* 0x000e240000001000 */
[----:B0-----:R-:W-:-:S04]  /*10a0*/  @P1 FFMA R34, R33, R2, -1 ;  /* 0xbf80000021221423 */ /* 0x001fc80000000002 */
[----:B------:R-:W-:-:S04]  /*10b0*/  @P1 FADD.FTZ R35, -R34, -RZ ;  /* 0x800000ff22231221 */ /* 0x000fc80000010100 */
[----:B------:R-:W-:-:S04]  /*10c0*/  @P1 FFMA R2, R2, R35, R2 ;  /* 0x0000002302021223 */ /* 0x000fc80000000002 */
[----:B------:R-:W-:Y:S01]  /*10d0*/  @P1 FFMA R3, R2, 1.84467440737095516160e+19, RZ ;  /* 0x5f80000002031823 */ /* 0x000fe200000000ff */
[----:B------:R-:W-:Y:S06]  /*10e0*/  BRA `(.L_x_26) ;  /* 0x0000000000887947 */ /* 0x000fec0003800000 */
.L_x_25:
[----:B------:R-:W-:-:S04]  /*10f0*/  IADD3 R3, PT, PT, R2, -0xfd, RZ ;  /* 0xffffff0302037810 */ /* 0x000fc80007ffe0ff */
[----:B------:R-:W-:-:S13]  /*1100*/  ISETP.GT.U32.AND P1, PT, R3, 0x1, PT ;  /* 0x000000010300780c */ /* 0x000fda0003f24070 */
[----:B------:R-:W-:Y:S05]  /*1110*/  @P1 BRA `(.L_x_27) ;  /* 0x0000000000781947 */ /* 0x000fea0003800000 */
[----:B------:R-:W-:-:S04]  /*1120*/  LOP3.LUT R33, R0, 0x7fffff, RZ, 0xc0, !PT ;  /* 0x007fffff00217812 */ /* 0x000fc800078ec0ff */
[----:B------:R-:W-:-:S04]  /*1130*/  LOP3.LUT R35, R33, 0x3f800000, RZ, 0xfc, !PT ;  /* 0x3f80000021237812 */ /* 0x000fc800078efcff */
[----:B------:R-:W0:Y:S02]  /*1140*/  MUFU.RCP R33, R35 ;  /* 0x0000002300217308 */ /* 0x000e240000001000 */
[----:B0-----:R-:W-:-:S04]  /*1150*/  FFMA R34, R35, R33, -1 ;  /* 0xbf80000023227423 */ /* 0x001fc80000000021 */
[----:B------:R-:W-:-:S04]  /*1160*/  FADD.FTZ R36, -R34, -RZ ;  /* 0x800000ff22247221 */ /* 0x000fc80000010100 */
[CCC-:B------:R-:W-:Y:S01]  /*1170*/  FFMA.RM R34, R33.reuse, R36.reuse, R33.reuse ;  /* 0x0000002421227223 */ /* 0x1c0fe20000004021 */
[----:B------:R-:W-:Y:S01]  /*1180*/  FFMA.RP R33, R33, R36, R33 ;  /* 0x0000002421217223 */ /* 0x000fe20000008021 */
[----:B------:R-:W-:-:S04]  /*1190*/  IMAD.MOV.U32 R36, RZ, RZ, 0x3 ;  /* 0x00000003ff247424 */ /* 0x000fc800078e00ff */
[C---:B------:R-:W-:Y:S02]  /*11a0*/  FSETP.NEU.FTZ.AND P1, PT, R34.reuse, R33, PT ;  /* 0x000000212200720b */ /* 0x040fe40003f3d000 */
[----:B------:R-:W-:Y:S02]  /*11b0*/  LOP3.LUT R34, R34, 0x7fffff, RZ, 0xc0, !PT ;  /* 0x007fffff22227812 */ /* 0x000fe400078ec0ff */
[----:B------:R-:W-:Y:S02]  /*11c0*/  SHF.L.U32 R33, R36, R3, RZ ;  /* 0x0000000324217219 */ /* 0x000fe400000006ff */
[----:B------:R-:W-:-:S04]  /*11d0*/  LOP3.LUT R34, R34, 0x800000, RZ, 0xfc, !PT ;  /* 0x0080000022227812 */ /* 0x000fc800078efcff */
[----:B------:R-:W-:Y:S02]  /*11e0*/  LOP3.LUT R36, R33, R34, RZ, 0xc0, !PT ;  /* 0x0000002221247212 */ /* 0x000fe400078ec0ff */
[----:B------:R-:W-:Y:S02]  /*11f0*/  SEL R33, RZ, 0xffffffff, !P1 ;  /* 0xffffffffff217807 */ /* 0x000fe40004800000 */
[-C--:B------:R-:W-:Y:S02]  /*1200*/  SHF.R.U32.HI R36, RZ, R3.reuse, R36 ;  /* 0x00000003ff247219 */ /* 0x080fe40000011624 */
[----:B------:R-:W-:Y:S02]  /*1210*/  IADD3 R33, PT, PT, -R33, RZ, RZ ;  /* 0x000000ff21217210 */ /* 0x000fe40007ffe1ff */
[----:B------:R-:W-:Y:S02]  /*1220*/  LOP3.LUT P1, RZ, R36, 0x1, RZ, 0xc0, !PT ;  /* 0x0000000124ff7812 */ /* 0x000fe4000782c0ff */
[----:B------:R-:W-:-:S02]  /*1230*/  LOP3.LUT P2, RZ, R33, R3, R34, 0xf8, !PT ;  /* 0x0000000321ff7212 */ /* 0x000fc4000784f822 */
[----:B------:R-:W-:-:S04]  /*1240*/  LOP3.LUT P5, RZ, R36, 0x2, RZ, 0xc0, !PT ;  /* 0x0000000224ff7812 */ /* 0x000fc800078ac0ff */
[----:B------:R-:W-:Y:S02]  /*1250*/  PLOP3.LUT P1, PT, P1, P2, P5, 0xe0, 0x0 ;  /* 0x000000000000781c */ /* 0x000fe40000f25c50 */
[----:B------:R-:W-:Y:S02]  /*1260*/  LOP3.LUT P2, RZ, R0, 0x7fffff, RZ, 0xc0, !PT ;  /* 0x007fffff00ff7812 */ /* 0x000fe4000784c0ff */
[----:B------:R-:W-:-:S05]  /*1270*/  SEL R3, RZ, 0x1, !P1 ;  /* 0x00000001ff037807 */ /* 0x000fca0004800000 */
[----:B------:R-:W-:-:S05]  /*1280*/  IMAD.MOV R3, RZ, RZ, -R3 ;  /* 0x000000ffff037224 */ /* 0x000fca00078e0a03 */
[----:B------:R-:W-:Y:S02]  /*1290*/  ISETP.GE.AND P1, PT, R3, RZ, PT ;  /* 0x000000ff0300720c */ /* 0x000fe40003f26270 */
[----:B------:R-:W-:-:S04]  /*12a0*/  IADD3 R3, PT, PT, R2, -0xfc, RZ ;  /* 0xffffff0402037810 */ /* 0x000fc80007ffe0ff */
[----:B------:R-:W-:-:S07]  /*12b0*/  SHF.R.U32.HI R3, RZ, R3, R34 ;  /* 0x00000003ff037219 */ /* 0x000fce0000011622 */
[----:B------:R-:W-:-:S05]  /*12c0*/  @!P1 VIADD R3, R3, 0x1 ;  /* 0x0000000103039836 */ /* 0x000fca0000000000 */
[----:B------:R-:W-:-:S04]  /*12d0*/  @!P2 SHF.L.U32 R3, R3, 0x1, RZ ;  /* 0x000000010303a819 */ /* 0x000fc800000006ff */
[----:B------:R-:W-:Y:S01]  /*12e0*/  LOP3.LUT R3, R3, 0x80000000, R0, 0xf8, !PT ;  /* 0x8000000003037812 */ /* 0x000fe200078ef800 */
[----:B------:R-:W-:Y:S06]  /*12f0*/  BRA `(.L_x_26) ;  /* 0x0000000000047947 */ /* 0x000fec0003800000 */
.L_x_27:
[----:B------:R0:W1:Y:S02]  /*1300*/  MUFU.RCP R3, R0 ;  /* 0x0000000000037308 */ /* 0x0000640000001000 */
.L_x_26:
[----:B------:R-:W-:Y:S05]  /*1310*/  BSYNC.RECONVERGENT B2 ;  /* 0x0000000000027941 */ /* 0x000fea0003800200 */
.L_x_24:
[----:B01----:R-:W-:Y:S01]  /*1320*/  IMAD.MOV.U32 R0, RZ, RZ, R3 ;  /* 0x000000ffff007224 */ /* 0x003fe200078e0003 */
[----:B------:R-:W-:Y:S01]  /*1330*/  MOV R2, R31 ;  /* 0x0000001f00027202 */ /* 0x000fe20000000f00 */
[----:B------:R-:W-:-:S04]  /*1340*/  IMAD.MOV.U32 R3, RZ, RZ, 0x0 ;  /* 0x00000000ff037424 */ /* 0x000fc800078e00ff */
[----:B------:R-:W-:Y:S05]  /*1350*/  RET.REL.NODEC R2 `(_Z6evolveP6float4S0_ifS0_) ;  /* 0xffffffec02287950 */ /* 0x000fea0003c3ffff */
        .weak           $__internal_1_$__cuda_sm3x_div_rn_noftz_f32_slowpath
        .type           $__internal_1_$__cuda_sm3x_div_rn_noftz_f32_slowpath,@function
        .size           $__internal_1_$__cuda_sm3x_div_rn_noftz_f32_slowpath,(.L_x_41 - $__internal_1_$__cuda_sm3x_div_rn_noftz_f32_slowpath)
$__internal_1_$__cuda_sm3x_div_rn_noftz_f32_slowpath:
[----:B------:R-:W-:Y:S01]  /*1360*/  SHF.R.U32.HI R31, RZ, 0x17, R3 ;  /* 0x00000017ff1f7819 */ /* 0x000fe20000011603 */
[----:B------:R-:W-:Y:S01]  /*1370*/  BSSY.RECONVERGENT B2, `(.L_x_28) ;  /* 0x0000062000027945 */ /* 0x000fe20003800200 */
[----:B------:R-:W-:Y:S02]  /*1380*/  SHF.R.U32.HI R34, RZ, 0x17, R0 ;  /* 0x00000017ff227819 */ /* 0x000fe40000011600 */
[----:B------:R-:W-:Y:S02]  /*1390*/  LOP3.LUT R31, R31, 0xff, RZ, 0xc0, !PT ;  /* 0x000000ff1f1f7812 */ /* 0x000fe400078ec0ff */
[----:B------:R-:W-:Y:S02]  /*13a0*/  LOP3.LUT R34, R34, 0xff, RZ, 0xc0, !PT ;  /* 0x000000ff22227812 */ /* 0x000fe400078ec0ff */
[----:B------:R-:W-:-:S03]  /*13b0*/  IADD3 R33, PT, PT, R31, -0x1, RZ ;  /* 0xffffffff1f217810 */ /* 0x000fc60007ffe0ff */
[----:B------:R-:W-:Y:S01]  /*13c0*/  VIADD R35, R34, 0xffffffff ;  /* 0xffffffff22237836 */ /* 0x000fe20000000000 */
[----:B------:R-:W-:-:S04]  /*13d0*/  ISETP.GT.U32.AND P1, PT, R33, 0xfd, PT ;  /* 0x000000fd2100780c */ /* 0x000fc80003f24070 */
[----:B------:R-:W-:-:S13]  /*13e0*/  ISETP.GT.U32.OR P1, PT, R35, 0xfd, P1 ;  /* 0x000000fd2300780c */ /* 0x000fda0000f24470 */
[----:B------:R-:W-:Y:S01]  /*13f0*/  @!P1 MOV R29, RZ ;  /* 0x000000ff001d9202 */ /* 0x000fe20000000f00 */
[----:B------:R-:W-:Y:S06]  /*1400*/  @!P1 BRA `(.L_x_29) ;  /* 0x00000000005c9947 */ /* 0x000fec0003800000 */
[----:B------:R-:W-:Y:S02]  /*1410*/  FSETP.GTU.FTZ.AND P1, PT, |R0|, +INF , PT ;  /* 0x7f8000000000780b */ /* 0x000fe40003f3c200 */
[----:B------:R-:W-:-:S04]  /*1420*/  FSETP.GTU.FTZ.AND P2, PT, |R3|, +INF , PT ;  /* 0x7f8000000300780b */ /* 0x000fc80003f5c200 */
[----:B------:R-:W-:-:S13]  /*1430*/  PLOP3.LUT P1, PT, P1, P2, PT, 0xf8, 0x8f ;  /* 0x00000000008f781c */ /* 0x000fda0000f25f70 */
[----:B------:R-:W-:Y:S05]  /*1440*/  @P1 BRA `(.L_x_30) ;  /* 0x00000004004c1947 */ /* 0x000fea0003800000 */
[----:B------:R-:W-:-:S13]  /*1450*/  LOP3.LUT P1, RZ, R3, 0x7fffffff, R0, 0xc8, !PT ;  /* 0x7fffffff03ff7812 */ /* 0x000fda000782c800 */
[----:B------:R-:W-:Y:S05]  /*1460*/  @!P1 BRA `(.L_x_31) ;  /* 0x00000004003c9947 */ /* 0x000fea0003800000 */
[C---:B------:R-:W-:Y:S02]  /*1470*/  FSETP.NEU.FTZ.AND P5, PT, |R0|.reuse, +INF , PT ;  /* 0x7f8000000000780b */ /* 0x040fe40003fbd200 */
[----:B------:R-:W-:Y:S02]  /*1480*/  FSETP.NEU.FTZ.AND P2, PT, |R3|, +INF , PT ;  /* 0x7f8000000300780b */ /* 0x000fe40003f5d200 */
[----:B------:R-:W-:-:S11]  /*1490*/  FSETP.NEU.FTZ.AND P1, PT, |R0|, +INF , PT ;  /* 0x7f8000000000780b */ /* 0x000fd60003f3d200 */
[----:B------:R-:W-:Y:S05]  /*14a0*/  @!P2 BRA !P5, `(.L_x_31) ;  /* 0x00000004002ca947 */ /* 0x000fea0006800000 */
[----:B------:R-:W-:-:S04]  /*14b0*/  LOP3.LUT P5, RZ, R0, 0x7fffffff, RZ, 0xc0, !PT ;  /* 0x7fffffff00ff7812 */ /* 0x000fc800078ac0ff */
[----:B------:R-:W-:-:S13]  /*14c0*/  PLOP3.LUT P2, PT, P2, P5, PT, 0x2f, 0xf2 ;  /* 0x0000000000f2781c */ /* 0x000fda000174a577 */
[----:B------:R-:W-:Y:S05]  /*14d0*/  @P2 BRA `(.L_x_32) ;  /* 0x0000000400182947 */ /* 0x000fea0003800000 */
[----:B------:R-:W-:-:S04]  /*14e0*/  LOP3.LUT P2, RZ, R3, 0x7fffffff, RZ, 0xc0, !PT ;  /* 0x7fffffff03ff7812 */ /* 0x000fc8000784c0ff */
[----:B------:R-:W-:-:S13]  /*14f0*/  PLOP3.LUT P1, PT, P1, P2, PT, 0x2f, 0xf2 ;  /* 0x0000000000f2781c */ /* 0x000fda0000f24577 */
[----:B------:R-:W-:Y:S05]  /*1500*/  @P1 BRA `(.L_x_33) ;  /* 0x0000000400001947 */ /* 0x000fea0003800000 */
[----:B------:R-:W-:Y:S02]  /*1510*/  ISETP.GE.AND P1, PT, R35, RZ, PT ;  /* 0x000000ff2300720c */ /* 0x000fe40003f26270 */
[----:B------:R-:W-:-:S11]  /*1520*/  ISETP.GE.AND P2, PT, R33, RZ, PT ;  /* 0x000000ff2100720c */ /* 0x000fd60003f46270 */
[----:B------:R-:W-:Y:S01]  /*1530*/  @P1 IMAD.MOV.U32 R29, RZ, RZ, RZ ;  /* 0x000000ffff1d1224 */ /* 0x000fe200078e00ff */
[----:B------:R-:W-:Y:S01]  /*1540*/  @!P1 MOV R29, 0xffffffc0 ;  /* 0xffffffc0001d9802 */ /* 0x000fe20000000f00 */
[----:B------:R-:W-:Y:S01]  /*1550*/  @!P1 FFMA R0, R0, 1.84467440737095516160e+19, RZ ;  /* 0x5f80000000009823 */ /* 0x000fe200000000ff */
[----:B------:R-:W-:-:S03]  /*1560*/  @!P2 FFMA R3, R3, 1.84467440737095516160e+19, RZ ;  /* 0x5f8000000303a823 */ /* 0x000fc600000000ff */
[----:B------:R-:W-:-:S07]  /*1570*/  @!P2 VIADD R29, R29, 0x40 ;  /* 0x000000401d1da836 */ /* 0x000fce0000000000 */
.L_x_29:
[----:B------:R-:W-:Y:S01]  /*1580*/  LEA R36, R31, 0xc0800000, 0x17 ;  /* 0xc08000001f247811 */ /* 0x000fe200078eb8ff */
[----:B------:R-:W-:Y:S01]  /*1590*/  VIADD R34, R34, 0xffffff81 ;  /* 0xffffff8122227836 */ /* 0x000fe20000000000 */
[----:B------:R-:W-:Y:S02]  /*15a0*/  BSSY.RECONVERGENT B3, `(.L_x_34) ;  /* 0x0000035000037945 */ /* 0x000fe40003800200 */
[----:B------:R-:W-:Y:S01]  /*15b0*/  IADD3 R35, PT, PT, -R36, R3, RZ ;  /* 0x0000000324237210 */ /* 0x000fe20007ffe1ff */
[C---:B------:R-:W-:Y:S01]  /*15c0*/  IMAD R0, R34.reuse, -0x800000, R0 ;  /* 0xff80000022007824 */ /* 0x040fe200078e0200 */
[----:B------:R-:W-:Y:S02]  /*15d0*/  IADD3 R34, PT, PT, R34, 0x7f, -R31 ;  /* 0x0000007f22227810 */ /* 0x000fe40007ffe81f */
[----:B------:R-:W0:Y:S01]  /*15e0*/  MUFU.RCP R36, R35 ;  /* 0x0000002300247308 */ /* 0x000e220000001000 */
[----:B------:R-:W-:Y:S01]  /*15f0*/  FADD.FTZ R33, -R35, -RZ ;  /* 0x800000ff23217221 */ /* 0x000fe20000010100 */
[----:B------:R-:W-:-:S03]  /*1600*/  IADD3 R34, PT, PT, R34, R29, RZ ;  /* 0x0000001d22227210 */ /* 0x000fc60007ffe0ff */
[----:B0-----:R-:W-:-:S04]  /*1610*/  FFMA R3, R36, R33, 1 ;  /* 0x3f80000024037423 */ /* 0x001fc80000000021 */
[----:B------:R-:W-:-:S04]  /*1620*/  FFMA R3, R36, R3, R36 ;  /* 0x0000000324037223 */ /* 0x000fc80000000024 */
[----:B------:R-:W-:-:S04]  /*1630*/  FFMA R36, R0, R3, RZ ;  /* 0x0000000300247223 */ /* 0x000fc800000000ff */
[----:B------:R-:W-:-:S04]  /*1640*/  FFMA R31, R33, R36, R0 ;  /* 0x00000024211f7223 */ /* 0x000fc80000000000 */
[----:B------:R-:W-:-:S04]  /*1650*/  FFMA R36, R3, R31, R36 ;  /* 0x0000001f03247223 */ /* 0x000fc80000000024 */
[----:B------:R-:W-:-:S04]  /*1660*/  FFMA R33, R33, R36, R0 ;  /* 0x0000002421217223 */ /* 0x000fc80000000000 */
[----:B------:R-:W-:-:S05]  /*1670*/  FFMA R0, R3, R33, R36 ;  /* 0x0000002103007223 */ /* 0x000fca0000000024 */
[----:B------:R-:W-:-:S04]  /*1680*/  SHF.R.U32.HI R29, RZ, 0x17, R0 ;  /* 0x00000017ff1d7819 */ /* 0x000fc80000011600 */
[----:B------:R-:W-:-:S04]  /*1690*/  LOP3.LUT R29, R29, 0xff, RZ, 0xc0, !PT ;  /* 0x000000ff1d1d7812 */ /* 0x000fc800078ec0ff */
[----:B------:R-:W-:-:S05]  /*16a0*/  IADD3 R29, PT, PT, R29, R34, RZ ;  /* 0x000000221d1d7210 */ /* 0x000fca0007ffe0ff */
[----:B------:R-:W-:-:S05]  /*16b0*/  VIADD R31, R29, 0xffffffff ;  /* 0xffffffff1d1f7836 */ /* 0x000fca0000000000 */
[----:B------:R-:W-:-:S13]  /*16c0*/  ISETP.GE.U32.AND P1, PT, R31, 0xfe, PT ;  /* 0x000000fe1f00780c */ /* 0x000fda0003f26070 */
[----:B------:R-:W-:Y:S05]  /*16d0*/  @!P1 BRA `(.L_x_35) ;  /* 0x0000000000809947 */ /* 0x000fea0003800000 */
[----:B------:R-:W-:-:S13]  /*16e0*/  ISETP.GT.AND P1, PT, R29, 0xfe, PT ;  /* 0x000000fe1d00780c */ /* 0x000fda0003f24270 */
[----:B------:R-:W-:Y:S05]  /*16f0*/  @P1 BRA `(.L_x_36) ;  /* 0x00000000006c1947 */ /* 0x000fea0003800000 */
[----:B------:R-:W-:-:S13]  /*1700*/  ISETP.GE.AND P1, PT, R29, 0x1, PT ;  /* 0x000000011d00780c */ /* 0x000fda0003f26270 */
[----:B------:R-:W-:Y:S05]  /*1710*/  @P1 BRA `(.L_x_37) ;  /* 0x0000000000741947 */ /* 0x000fea0003800000 */
[----:B------:R-:W-:Y:S02]  /*1720*/  ISETP.GE.AND P1, PT, R29, -0x18, PT ;  /* 0xffffffe81d00780c */ /* 0x000fe40003f26270 */
[----:B------:R-:W-:-:S11]  /*1730*/  LOP3.LUT R0, R0, 0x80000000, RZ, 0xc0, !PT ;  /* 0x8000000000007812 */ /* 0x000fd600078ec0ff */
[----:B------:R-:W-:Y:S05]  /*1740*/  @!P1 BRA `(.L_x_37) ;  /* 0x0000000000689947 */ /* 0x000fea0003800000 */
[CCC-:B------:R-:W-:Y:S01]  /*1750*/  FFMA.RZ R34, R3.reuse, R33.reuse, R36.reuse ;  /* 0x0000002103227223 */ /* 0x1c0fe2000000c024 */
[CCC-:B------:R-:W-:Y:S01]  /*1760*/  FFMA.RP R31, R3.reuse, R33.reuse, R36.reuse ;  /* 0x00000021031f7223 */ /* 0x1c0fe20000008024 */
[----:B------:R-:W-:Y:S01]  /*1770*/  FFMA.RM R36, R3, R33, R36 ;  /* 0x0000002103247223 */ /* 0x000fe20000004024 */
[C---:B------:R-:W-:Y:S02]  /*1780*/  IADD3 R3, PT, PT, R29.reuse, 0x20, RZ ;  /* 0x000000201d037810 */ /* 0x040fe40007ffe0ff */
[----:B------:R-:W-:Y:S02]  /*1790*/  LOP3.LUT R34, R34, 0x7fffff, RZ, 0xc0, !PT ;  /* 0x007fffff22227812 */ /* 0x000fe400078ec0ff */
[C---:B------:R-:W-:Y:S02]  /*17a0*/  ISETP.NE.AND P5, PT, R29.reuse, RZ, PT ;  /* 0x000000ff1d00720c */ /* 0x040fe40003fa5270 */
[----:B------:R-:W-:Y:S02]  /*17b0*/  LOP3.LUT R34, R34, 0x800000, RZ, 0xfc, !PT ;  /* 0x0080000022227812 */ /* 0x000fe400078efcff */
[----:B------:R-:W-:-:S02]  /*17c0*/  ISETP.NE.AND P2, PT, R29, RZ, PT ;  /* 0x000000ff1d00720c */ /* 0x000fc40003f45270 */
[----:B------:R-:W-:Y:S02]  /*17d0*/  IADD3 R29, PT, PT, -R29, RZ, RZ ;  /* 0x000000ff1d1d7210 */ /* 0x000fe40007ffe1ff */
[----:B------:R-:W-:Y:S02]  /*17e0*/  SHF.L.U32 R3, R34, R3, RZ ;  /* 0x0000000322037219 */ /* 0x000fe400000006ff */
[----:B------:R-:W-:Y:S02]  /*17f0*/  FSETP.NEU.FTZ.AND P1, PT, R31, R36, PT ;  /* 0x000000241f00720b */ /* 0x000fe40003f3d000 */
[----:B------:R-:W-:Y:S02]  /*1800*/  SEL R29, R29, RZ, P5 ;  /* 0x000000ff1d1d7207 */ /* 0x000fe40002800000 */
[----:B------:R-:W-:Y:S02]  /*1810*/  ISETP.NE.AND P2, PT, R3, RZ, P2 ;  /* 0x000000ff0300720c */ /* 0x000fe40001745270 */
[----:B------:R-:W-:-:S02]  /*1820*/  SHF.R.U32.HI R29, RZ, R29, R34 ;  /* 0x0000001dff1d7219 */ /* 0x000fc40000011622 */
[----:B------:R-:W-:Y:S02]  /*1830*/  PLOP3.LUT P1, PT, P1, P2, PT, 0xf8, 0x8f ;  /* 0x00000000008f781c */ /* 0x000fe40000f25f70 */
[----:B------:R-:W-:Y:S02]  /*1840*/  SHF.R.U32.HI R34, RZ, 0x1, R29 ;  /* 0x00000001ff227819 */ /* 0x000fe4000001161d */
[----:B------:R-:W-:-:S04]  /*1850*/  SEL R3, RZ, 0x1, !P1 ;  /* 0x00000001ff037807 */ /* 0x000fc80004800000 */
[----:B------:R-:W-:-:S04]  /*1860*/  LOP3.LUT R36, R3, 0x1, R34, 0xf8, !PT ;  /* 0x0000000103247812 */ /* 0x000fc800078ef822 */
[----:B------:R-:W-:-:S05]  /*1870*/  LOP3.LUT R29, R36, R29, RZ, 0xc0, !PT ;  /* 0x0000001d241d7212 */ /* 0x000fca00078ec0ff */
[----:B------:R-:W-:-:S05]  /*1880*/  IMAD.IADD R29, R34, 0x1, R29 ;  /* 0x00000001221d7824 */ /* 0x000fca00078e021d */
[----:B------:R-:W-:Y:S01]  /*1890*/  LOP3.LUT R0, R29, R0, RZ, 0xfc, !PT ;  /* 0x000000001d007212 */ /* 0x000fe200078efcff */
[----:B------:R-:W-:Y:S06]  /*18a0*/  BRA `(.L_x_37) ;  /* 0x0000000000107947 */ /* 0x000fec0003800000 */
.L_x_36:
[----:B------:R-:W-:-:S04]  /*18b0*/  LOP3.LUT R0, R0, 0x80000000, RZ, 0xc0, !PT ;  /* 0x8000000000007812 */ /* 0x000fc800078ec0ff */
[----:B------:R-:W-:Y:S01]  /*18c0*/  LOP3.LUT R0, R0, 0x7f800000, RZ, 0xfc, !PT ;  /* 0x7f80000000007812 */ /* 0x000fe200078efcff */
[----:B------:R-:W-:Y:S06]  /*18d0*/  BRA `(.L_x_37) ;  /* 0x0000000000047947 */ /* 0x000fec0003800000 */
.L_x_35:
[----:B------:R-:W-:-:S07]  /*18e0*/  LEA R0, R34, R0, 0x17 ;  /* 0x0000000022007211 */ /* 0x000fce00078eb8ff */
.L_x_37:
[----:B------:R-:W-:Y:S05]  /*18f0*/  BSYNC.RECONVERGENT B3 ;  /* 0x0000000000037941 */ /* 0x000fea0003800200 */
.L_x_34:
[----:B------:R-:W-:Y:S05]  /*1900*/  BRA `(.L_x_38) ;  /* 0x0000000000207947 */ /* 0x000fea0003800000 */
.L_x_33:
[----:B------:R-:W-:-:S04]  /*1910*/  LOP3.LUT R0, R3, 0x80000000, R0, 0x48, !PT ;  /* 0x8000000003007812 */ /* 0x000fc800078e4800 */
[----:B------:R-:W-:Y:S01]  /*1920*/  LOP3.LUT R0, R0, 0x7f800000, RZ, 0xfc, !PT ;  /* 0x7f80000000007812 */ /* 0x000fe200078efcff */
[----:B------:R-:W-:Y:S06]  /*1930*/  BRA `(.L_x_38) ;  /* 0x0000000000147947 */ /* 0x000fec0003800000 */
.L_x_32:
[----:B------:R-:W-:Y:S01]  /*1940*/  LOP3.LUT R0, R3, 0x80000000, R0, 0x48, !PT ;  /* 0x8000000003007812 */ /* 0x000fe200078e4800 */
[----:B------:R-:W-:Y:S06]  /*1950*/  BRA `(.L_x_38) ;  /* 0x00000000000c7947 */ /* 0x000fec0003800000 */
.L_x_31:
[----:B------:R-:W0:Y:S01]  /*1960*/  MUFU.RSQ R0, -QNAN ;  /* 0xffc0000000007908 */ /* 0x000e220000001400 */
[----:B------:R-:W-:Y:S05]  /*1970*/  BRA `(.L_x_38) ;  /* 0x0000000000047947 */ /* 0x000fea0003800000 */
.L_x_30:
[----:B------:R-:W-:-:S07]  /*1980*/  FADD.FTZ R0, R0, R3 ;  /* 0x0000000300007221 */ /* 0x000fce0000010000 */
.L_x_38:
[----:B------:R-:W-:Y:S05]  /*1990*/  BSYNC.RECONVERGENT B2 ;  /* 0x0000000000027941 */ /* 0x000fea0003800200 */
.L_x_28:
[----:B------:R-:W-:-:S04]  /*19a0*/  HFMA2 R3, -RZ, RZ, 0, 0 ;  /* 0x00000000ff037431 */ /* 0x000fc800000001ff */
[----:B0-----:R-:W-:Y:S05]  /*19b0*/  RET.REL.NODEC R2 `(_Z6evolveP6float4S0_ifS0_) ;  /* 0xffffffe402907950 */ /* 0x001fea0003c3ffff */
.L_x_39:
[----:B------:R-:W-:-:S00]  /*19c0*/  BRA `(.L_x_39) ;  /* 0xfffffffc00fc7947 */ /* 0x000fc0000383ffff */
[----:B------:R-:W-:-:S00]  /*19d0*/  NOP ;  /* 0x0000000000007918 */ /* 0x000fc00000000000 */
        /* <DEDUP_REMOVED lines=10> */
.L_x_41:


//--------------------- .nv.shared._Z6evolveP6float4S0_ifS0_ --------------------------
	.section	.nv.shared._Z6evolveP6float4S0_ifS0_,"aw",@nobits
	.sectionflags	@""
	.align	16
.nv.shared._Z6evolveP6float4S0_ifS0_:
	.zero		3072


//--------------------- .nv.shared.reserved.0     --------------------------
	.section	.nv.shared.reserved.0,"aw",@nobits
	.weak		__nv_reservedSMEM_offset_0_alias
	.size		__nv_reservedSMEM_offset_0_alias, 0, 64
	.other		__nv_reservedSMEM_offset_0_alias,@"STO_CUDA_RESERVED_SHARED STV_DEFAULT"
__nv_reservedSMEM_offset_0_alias:
	.zero		0
	.zero		64


//--------------------- .nv.constant0._Z6evolveP6float4S0_ifS0_ --------------------------
	.section	.nv.constant0._Z6evolveP6float4S0_ifS0_,"a",@progbits
	.sectionflags	@""
	.align	4
.nv.constant0._Z6evolveP6float4S0_ifS0_:
	.zero		928


//--------------------- SYMBOLS --------------------------

	.type		.nv.reservedSmem.offset0,@object
	.size		.nv.reservedSmem.offset0,0x4
	.type		.nv.reservedSmem.cap,@object
	.size		.nv.reservedSmem.cap,0x4
